//
// Generated by NVIDIA NVVM Compiler
//
// Compiler Build ID: CL-36424714
// Cuda compilation tools, release 13.0, V13.0.88
// Based on NVVM 20.0.0
//

.version 9.0
.target sm_100
.address_size 64

	// .globl	_Z14fitness_kernelPdPKidd

.visible .entry _Z14fitness_kernelPdPKidd(
	.param .u64 .ptr .align 1 _Z14fitness_kernelPdPKidd_param_0,
	.param .u64 .ptr .align 1 _Z14fitness_kernelPdPKidd_param_1,
	.param .f64 _Z14fitness_kernelPdPKidd_param_2,
	.param .f64 _Z14fitness_kernelPdPKidd_param_3
)
{
	.reg .pred 	%p<34>;
	.reg .b32 	%r<176>;
	.reg .b64 	%rd<15>;
	.reg .b64 	%fd<18>;

	ld.param.u64 	%rd6, [_Z14fitness_kernelPdPKidd_param_0];
	ld.param.u64 	%rd7, [_Z14fitness_kernelPdPKidd_param_1];
	ld.param.f64 	%fd8, [_Z14fitness_kernelPdPKidd_param_2];
	ld.param.f64 	%fd9, [_Z14fitness_kernelPdPKidd_param_3];
	mov.u32 	%r19, %ctaid.x;
	mov.u32 	%r20, %ntid.x;
	mov.u32 	%r21, %tid.x;
	mad.lo.s32 	%r1, %r19, %r20, %r21;
	mov.u32 	%r22, %ctaid.y;
	mov.u32 	%r23, %ntid.y;
	mov.u32 	%r24, %tid.y;
	mad.lo.s32 	%r25, %r22, %r23, %r24;
	setp.gt.s32 	%p2, %r1, 255;
	setp.gt.u32 	%p3, %r25, 255;
	or.pred  	%p4, %p2, %p3;
	@%p4 bra 	$L__BB0_12;
	cvta.to.global.u64 	%rd8, %rd7;
	shl.b32 	%r27, %r1, 8;
	add.s32 	%r3, %r27, %r25;
	shl.b32 	%r28, %r3, 4;
	add.s32 	%r29, %r1, 257;
	shr.s32 	%r30, %r29, 31;
	shr.u32 	%r31, %r30, 24;
	add.s32 	%r32, %r29, %r31;
	and.b32  	%r33, %r32, -256;
	sub.s32 	%r4, %r29, %r33;
	add.s32 	%r34, %r1, 255;
	shr.s32 	%r35, %r34, 31;
	shr.u32 	%r36, %r35, 24;
	add.s32 	%r37, %r34, %r36;
	and.b32  	%r38, %r37, -256;
	sub.s32 	%r5, %r34, %r38;
	add.s32 	%r39, %r25, 1;
	and.b32  	%r40, %r39, 255;
	add.s32 	%r41, %r25, -1;
	and.b32  	%r42, %r41, 255;
	div.rn.f64 	%fd1, %fd9, 0d40EFFF6000000000;
	mul.f64 	%fd2, %fd8, 0d3FD0000000000000;
	mul.wide.s32 	%rd9, %r28, 4;
	add.s64 	%rd1, %rd8, %rd9;
	neg.s32 	%r6, %r42;
	neg.s32 	%r7, %r40;
	neg.s32 	%r8, %r25;
	add.s64 	%rd2, %rd8, 32;
	mov.f64 	%fd17, 0d0000000000000000;
	mov.b32 	%r171, 0;
$L__BB0_2:
	shl.b32 	%r44, %r171, 12;
	setp.eq.s32 	%p5, %r171, %r4;
	setp.eq.s32 	%p6, %r171, %r5;
	or.pred  	%p1, %p5, %p6;
	mul.wide.u32 	%rd10, %r44, 4;
	add.s64 	%rd14, %rd2, %rd10;
	mov.b32 	%r175, 0;
	mov.u32 	%r172, %r8;
	mov.u32 	%r173, %r7;
	mov.u32 	%r174, %r6;
$L__BB0_3:
	setp.eq.s32 	%p7, %r171, %r1;
	setp.eq.s32 	%p8, %r172, 0;
	and.pred  	%p9, %p7, %p8;
	@%p9 bra 	$L__BB0_9;
	and.pred  	%p11, %p1, %p8;
	@%p11 bra 	$L__BB0_7;
	setp.ne.s32 	%p12, %r171, %r1;
	@%p12 bra 	$L__BB0_8;
	setp.ne.s32 	%p13, %r173, 0;
	setp.ne.s32 	%p14, %r174, 0;
	and.pred  	%p15, %p13, %p14;
	@%p15 bra 	$L__BB0_8;
$L__BB0_7:
	ld.global.u32 	%r108, [%rd1];
	ld.global.u32 	%r109, [%rd14+-32];
	and.b32  	%r110, %r109, %r108;
	ld.global.u32 	%r111, [%rd1+4];
	ld.global.u32 	%r112, [%rd14+-28];
	and.b32  	%r113, %r112, %r111;
	add.s32 	%r114, %r113, %r110;
	ld.global.u32 	%r115, [%rd1+8];
	ld.global.u32 	%r116, [%rd14+-24];
	and.b32  	%r117, %r116, %r115;
	add.s32 	%r118, %r117, %r114;
	ld.global.u32 	%r119, [%rd1+12];
	ld.global.u32 	%r120, [%rd14+-20];
	and.b32  	%r121, %r120, %r119;
	add.s32 	%r122, %r121, %r118;
	ld.global.u32 	%r123, [%rd1+16];
	ld.global.u32 	%r124, [%rd14+-16];
	and.b32  	%r125, %r124, %r123;
	add.s32 	%r126, %r125, %r122;
	ld.global.u32 	%r127, [%rd1+20];
	ld.global.u32 	%r128, [%rd14+-12];
	and.b32  	%r129, %r128, %r127;
	add.s32 	%r130, %r129, %r126;
	ld.global.u32 	%r131, [%rd1+24];
	ld.global.u32 	%r132, [%rd14+-8];
	and.b32  	%r133, %r132, %r131;
	add.s32 	%r134, %r133, %r130;
	ld.global.u32 	%r135, [%rd1+28];
	ld.global.u32 	%r136, [%rd14+-4];
	and.b32  	%r137, %r136, %r135;
	add.s32 	%r138, %r137, %r134;
	ld.global.u32 	%r139, [%rd1+32];
	ld.global.u32 	%r140, [%rd14];
	and.b32  	%r141, %r140, %r139;
	add.s32 	%r142, %r141, %r138;
	ld.global.u32 	%r143, [%rd1+36];
	ld.global.u32 	%r144, [%rd14+4];
	and.b32  	%r145, %r144, %r143;
	add.s32 	%r146, %r145, %r142;
	ld.global.u32 	%r147, [%rd1+40];
	ld.global.u32 	%r148, [%rd14+8];
	and.b32  	%r149, %r148, %r147;
	add.s32 	%r150, %r149, %r146;
	ld.global.u32 	%r151, [%rd1+44];
	ld.global.u32 	%r152, [%rd14+12];
	and.b32  	%r153, %r152, %r151;
	add.s32 	%r154, %r153, %r150;
	ld.global.u32 	%r155, [%rd1+48];
	ld.global.u32 	%r156, [%rd14+16];
	and.b32  	%r157, %r156, %r155;
	add.s32 	%r158, %r157, %r154;
	ld.global.u32 	%r159, [%rd1+52];
	ld.global.u32 	%r160, [%rd14+20];
	and.b32  	%r161, %r160, %r159;
	add.s32 	%r162, %r161, %r158;
	ld.global.u32 	%r163, [%rd1+56];
	ld.global.u32 	%r164, [%rd14+24];
	and.b32  	%r165, %r164, %r163;
	add.s32 	%r166, %r165, %r162;
	ld.global.u32 	%r167, [%rd1+60];
	ld.global.u32 	%r168, [%rd14+28];
	and.b32  	%r169, %r168, %r167;
	add.s32 	%r170, %r169, %r166;
	cvt.rn.f64.s32 	%fd13, %r170;
	mul.f64 	%fd14, %fd13, 0d3FB0000000000000;
	fma.rn.f64 	%fd17, %fd2, %fd14, %fd17;
	bra.uni 	$L__BB0_9;
$L__BB0_8:
	ld.global.u32 	%r45, [%rd1];
	ld.global.u32 	%r46, [%rd14+-32];
	setp.ne.s32 	%p16, %r45, %r46;
	selp.u32 	%r47, 1, 0, %p16;
	ld.global.u32 	%r48, [%rd1+4];
	ld.global.u32 	%r49, [%rd14+-28];
	setp.ne.s32 	%p17, %r48, %r49;
	selp.u32 	%r50, 1, 0, %p17;
	add.s32 	%r51, %r47, %r50;
	ld.global.u32 	%r52, [%rd1+8];
	ld.global.u32 	%r53, [%rd14+-24];
	setp.ne.s32 	%p18, %r52, %r53;
	selp.u32 	%r54, 1, 0, %p18;
	add.s32 	%r55, %r51, %r54;
	ld.global.u32 	%r56, [%rd1+12];
	ld.global.u32 	%r57, [%rd14+-20];
	setp.ne.s32 	%p19, %r56, %r57;
	selp.u32 	%r58, 1, 0, %p19;
	add.s32 	%r59, %r55, %r58;
	ld.global.u32 	%r60, [%rd1+16];
	ld.global.u32 	%r61, [%rd14+-16];
	setp.ne.s32 	%p20, %r60, %r61;
	selp.u32 	%r62, 1, 0, %p20;
	add.s32 	%r63, %r59, %r62;
	ld.global.u32 	%r64, [%rd1+20];
	ld.global.u32 	%r65, [%rd14+-12];
	setp.ne.s32 	%p21, %r64, %r65;
	selp.u32 	%r66, 1, 0, %p21;
	add.s32 	%r67, %r63, %r66;
	ld.global.u32 	%r68, [%rd1+24];
	ld.global.u32 	%r69, [%rd14+-8];
	setp.ne.s32 	%p22, %r68, %r69;
	selp.u32 	%r70, 1, 0, %p22;
	add.s32 	%r71, %r67, %r70;
	ld.global.u32 	%r72, [%rd1+28];
	ld.global.u32 	%r73, [%rd14+-4];
	setp.ne.s32 	%p23, %r72, %r73;
	selp.u32 	%r74, 1, 0, %p23;
	add.s32 	%r75, %r71, %r74;
	ld.global.u32 	%r76, [%rd1+32];
	ld.global.u32 	%r77, [%rd14];
	setp.ne.s32 	%p24, %r76, %r77;
	selp.u32 	%r78, 1, 0, %p24;
	add.s32 	%r79, %r75, %r78;
	ld.global.u32 	%r80, [%rd1+36];
	ld.global.u32 	%r81, [%rd14+4];
	setp.ne.s32 	%p25, %r80, %r81;
	selp.u32 	%r82, 1, 0, %p25;
	add.s32 	%r83, %r79, %r82;
	ld.global.u32 	%r84, [%rd1+40];
	ld.global.u32 	%r85, [%rd14+8];
	setp.ne.s32 	%p26, %r84, %r85;
	selp.u32 	%r86, 1, 0, %p26;
	add.s32 	%r87, %r83, %r86;
	ld.global.u32 	%r88, [%rd1+44];
	ld.global.u32 	%r89, [%rd14+12];
	setp.ne.s32 	%p27, %r88, %r89;
	selp.u32 	%r90, 1, 0, %p27;
	add.s32 	%r91, %r87, %r90;
	ld.global.u32 	%r92, [%rd1+48];
	ld.global.u32 	%r93, [%rd14+16];
	setp.ne.s32 	%p28, %r92, %r93;
	selp.u32 	%r94, 1, 0, %p28;
	add.s32 	%r95, %r91, %r94;
	ld.global.u32 	%r96, [%rd1+52];
	ld.global.u32 	%r97, [%rd14+20];
	setp.ne.s32 	%p29, %r96, %r97;
	selp.u32 	%r98, 1, 0, %p29;
	add.s32 	%r99, %r95, %r98;
	ld.global.u32 	%r100, [%rd1+56];
	ld.global.u32 	%r101, [%rd14+24];
	setp.ne.s32 	%p30, %r100, %r101;
	selp.u32 	%r102, 1, 0, %p30;
	add.s32 	%r103, %r99, %r102;
	ld.global.u32 	%r104, [%rd1+60];
	ld.global.u32 	%r105, [%rd14+28];
	setp.ne.s32 	%p31, %r104, %r105;
	selp.u32 	%r106, 1, 0, %p31;
	add.s32 	%r107, %r103, %r106;
	cvt.rn.f64.u32 	%fd11, %r107;
	mul.f64 	%fd12, %fd11, 0d3FB0000000000000;
	fma.rn.f64 	%fd17, %fd1, %fd12, %fd17;
$L__BB0_9:
	add.s32 	%r175, %r175, 1;
	add.s32 	%r174, %r174, 1;
	add.s32 	%r173, %r173, 1;
	add.s32 	%r172, %r172, 1;
	add.s64 	%rd14, %rd14, 64;
	setp.ne.s32 	%p32, %r175, 256;
	@%p32 bra 	$L__BB0_3;
	add.s32 	%r171, %r171, 1;
	setp.ne.s32 	%p33, %r171, 256;
	@%p33 bra 	$L__BB0_2;
	cvta.to.global.u64 	%rd11, %rd6;
	mul.wide.s32 	%rd12, %r3, 8;
	add.s64 	%rd13, %rd11, %rd12;
	st.global.f64 	[%rd13], %fd17;
$L__BB0_12:
	ret;

}


// ===== COMPILED SASS (sm_100) =====

	.target	sm_100

	.elftype	@"ET_EXEC"


//--------------------- .note.nv.tkinfo           --------------------------
	.section	.note.nv.tkinfo,"",@"SHT_NOTE"
	.sectionflags	@"SHF_NOTE_NV_TKINFO"
	.tkinfo
        /*0018*/ 	.word	0x00000002
        /*0030*/ 	.string	""
        /*0030*/ 	.string	"ptxas"
        /*0030*/ 	.string	"Cuda compilation tools, release 13.0, V13.0.88"
        /*0030*/ 	.string	"Build cuda_13.0.r13.0/compiler.36424714_0"
        /*0030*/ 	.string	"-arch sm_100 -m 64 "



//--------------------- .note.nv.cuinfo           --------------------------
	.section	.note.nv.cuinfo,"",@"SHT_NOTE"
	.sectionflags	@"SHF_NOTE_NV_CUINFO"
        /*0018*/ 	.short	0x0002
        /*001a*/ 	.short	0x0064
        /*001c*/ 	.short	0x0082
	.zero		2


//--------------------- .nv.info                  --------------------------
	.section	.nv.info,"",@"SHT_CUDA_INFO"
	.align	4


	//----- nvinfo : EIATTR_REGCOUNT
	.align		4
        /*0000*/ 	.byte	0x04, 0x2f
        /*0002*/ 	.short	(.L_1 - .L_0)
	.align		4
.L_0:
        /*0004*/ 	.word	index@(_Z14fitness_kernelPdPKidd)
        /*0008*/ 	.word	0x00000020


	//----- nvinfo : EIATTR_FRAME_SIZE
	.align		4
.L_1:
        /*000c*/ 	.byte	0x04, 0x11
        /*000e*/ 	.short	(.L_3 - .L_2)
	.align		4
.L_2:
        /*0010*/ 	.word	index@($__internal_0_$__cuda_sm20_div_rn_f64_full)
        /*0014*/ 	.word	0x00000000


	//----- nvinfo : EIATTR_FRAME_SIZE
	.align		4
.L_3:
        /*0018*/ 	.byte	0x04, 0x11
        /*001a*/ 	.short	(.L_5 - .L_4)
	.align		4
.L_4:
        /*001c*/ 	.word	index@(_Z14fitness_kernelPdPKidd)
        /*0020*/ 	.word	0x00000000


	//----- nvinfo : EIATTR_MIN_STACK_SIZE
	.align		4
.L_5:
        /*0024*/ 	.byte	0x04, 0x12
        /*0026*/ 	.short	(.L_7 - .L_6)
	.align		4
.L_6:
        /*0028*/ 	.word	index@(_Z14fitness_kernelPdPKidd)
        /*002c*/ 	.word	0x00000000
.L_7:


//--------------------- .nv.compat                --------------------------
	.section	.nv.compat,"",@"SHT_CUDA_COMPAT_INFO"
	.align	4
        /*0000*/ 	.byte	0x02, 0x09, 0x00, 0x00, 0x02, 0x02, 0x01, 0x00, 0x02, 0x05, 0x05, 0x00, 0x03, 0x07, 0x01, 0x01
        /*0010*/ 	.byte	0x02, 0x03, 0x00, 0x00, 0x02, 0x06, 0x01, 0x00, 0x04, 0x0b, 0x08, 0x00, 0x01, 0x00, 0x00, 0x00
        /*0020*/ 	.byte	0x00, 0x00, 0x00, 0x00


//--------------------- .nv.info._Z14fitness_kernelPdPKidd --------------------------
	.section	.nv.info._Z14fitness_kernelPdPKidd,"",@"SHT_CUDA_INFO"
	.sectionflags	@""
	.align	4


	//----- nvinfo : EIATTR_CUDA_API_VERSION
	.align		4
        /*0000*/ 	.byte	0x04, 0x37
        /*0002*/ 	.short	(.L_9 - .L_8)
.L_8:
        /*0004*/ 	.word	0x00000082


	//----- nvinfo : EIATTR_KPARAM_INFO
	.align		4
.L_9:
        /*0008*/ 	.byte	0x04, 0x17
        /*000a*/ 	.short	(.L_11 - .L_10)
.L_10:
        /*000c*/ 	.word	0x00000000
        /*0010*/ 	.short	0x0003
        /*0012*/ 	.short	0x0018
        /*0014*/ 	.byte	0x00, 0xf0, 0x21, 0x00


	//----- nvinfo : EIATTR_KPARAM_INFO
	.align		4
.L_11:
        /*0018*/ 	.byte	0x04, 0x17
        /*001a*/ 	.short	(.L_13 - .L_12)
.L_12:
        /*001c*/ 	.word	0x00000000
        /*0020*/ 	.short	0x0002
        /*0022*/ 	.short	0x0010
        /*0024*/ 	.byte	0x00, 0xf0, 0x21, 0x00


	//----- nvinfo : EIATTR_KPARAM_INFO
	.align		4
.L_13:
        /*0028*/ 	.byte	0x04, 0x17
        /*002a*/ 	.short	(.L_15 - .L_14)
.L_14:
        /*002c*/ 	.word	0x00000000
        /*0030*/ 	.short	0x0001
        /*0032*/ 	.short	0x0008
        /*0034*/ 	.byte	0x00, 0xf5, 0x21, 0x00


	//----- nvinfo : EIATTR_KPARAM_INFO
	.align		4
.L_15:
        /*0038*/ 	.byte	0x04, 0x17
        /*003a*/ 	.short	(.L_17 - .L_16)
.L_16:
        /*003c*/ 	.word	0x00000000
        /*0040*/ 	.short	0x0000
        /*0042*/ 	.short	0x0000
        /*0044*/ 	.byte	0x00, 0xf5, 0x21, 0x00


	//----- nvinfo : EIATTR_SPARSE_MMA_MASK
	.align		4
.L_17:
        /*0048*/ 	.byte	0x03, 0x50
        /*004a*/ 	.short	0x0000


	//----- nvinfo : EIATTR_MAXREG_COUNT
	.align		4
        /*004c*/ 	.byte	0x03, 0x1b
        /*004e*/ 	.short	0x00ff


	//----- nvinfo : EIATTR_MERCURY_ISA_VERSION
	.align		4
        /*0050*/ 	.byte	0x03, 0x5f
        /*0052*/ 	.short	0x0101


	//----- nvinfo : EIATTR_VRC_CTA_INIT_COUNT
	.align		4
        /*0054*/ 	.byte	0x02, 0x4a
	.zero		1
	.zero		1


	//----- nvinfo : EIATTR_EXIT_INSTR_OFFSETS
	.align		4
        /*0058*/ 	.byte	0x04, 0x1c
        /*005a*/ 	.short	(.L_19 - .L_18)


	//   ....[0]....
.L_18:
        /*005c*/ 	.word	0x000000b0


	//   ....[1]....
        /*0060*/ 	.word	0x00000f30


	//----- nvinfo : EIATTR_CRS_STACK_SIZE
	.align		4
.L_19:
        /*0064*/ 	.byte	0x04, 0x1e
        /*0066*/ 	.short	(.L_21 - .L_20)
.L_20:
        /*0068*/ 	.word	0x00000000


	//----- nvinfo : EIATTR_CBANK_PARAM_SIZE
	.align		4
.L_21:
        /*006c*/ 	.byte	0x03, 0x19
        /*006e*/ 	.short	0x0020


	//----- nvinfo : EIATTR_PARAM_CBANK
	.align		4
        /*0070*/ 	.byte	0x04, 0x0a
        /*0072*/ 	.short	(.L_23 - .L_22)
	.align		4
.L_22:
        /*0074*/ 	.word	index@(.nv.constant0._Z14fitness_kernelPdPKidd)
        /*0078*/ 	.short	0x0380
        /*007a*/ 	.short	0x0020


	//----- nvinfo : EIATTR_SW_WAR
	.align		4
.L_23:
        /*007c*/ 	.byte	0x04, 0x36
        /*007e*/ 	.short	(.L_25 - .L_24)
.L_24:
        /*0080*/ 	.word	0x00000008
.L_25:


//--------------------- .nv.callgraph             --------------------------
	.section	.nv.callgraph,"",@"SHT_CUDA_CALLGRAPH"
	.align	4
	.sectionentsize	8
	.align		4
        /*0000*/ 	.word	0x00000000
	.align		4
        /*0004*/ 	.word	0xffffffff
	.align		4
        /*0008*/ 	.word	0x00000000
	.align		4
        /*000c*/ 	.word	0xfffffffe
	.align		4
        /*0010*/ 	.word	0x00000000
	.align		4
        /*0014*/ 	.word	0xfffffffd
	.align		4
        /*0018*/ 	.word	0x00000000
	.align		4
        /*001c*/ 	.word	0xfffffffc


//--------------------- .text._Z14fitness_kernelPdPKidd --------------------------
	.section	.text._Z14fitness_kernelPdPKidd,"ax",@progbits
	.align	128
        .global         _Z14fitness_kernelPdPKidd
        .type           _Z14fitness_kernelPdPKidd,@function
        .size           _Z14fitness_kernelPdPKidd,(.L_x_10 - _Z14fitness_kernelPdPKidd)
        .other          _Z14fitness_kernelPdPKidd,@"STO_CUDA_ENTRY STV_DEFAULT"
_Z14fitness_kernelPdPKidd:
.text._Z14fitness_kernelPdPKidd:
[----:B------:R-:W-:Y:S01]  /*0000*/  LDC R1, c[0x0][0x37c] ;  /* 0x0000df00ff017b82 */ /* 0x000fe20000000800 */
[----:B------:R-:W0:Y:S07]  /*0010*/  S2R R3, SR_TID.Y ;  /* 0x0000000000037919 */ /* 0x000e2e0000002200 */
[----:B------:R-:W1:Y:S01]  /*0020*/  LDC R9, c[0x0][0x360] ;  /* 0x0000d800ff097b82 */ /* 0x000e620000000800 */
[----:B------:R-:W1:Y:S07]  /*0030*/  S2R R0, SR_TID.X ;  /* 0x0000000000007919 */ /* 0x000e6e0000002100 */
[----:B------:R-:W0:Y:S08]  /*0040*/  S2UR UR5, SR_CTAID.Y ;  /* 0x00000000000579c3 */ /* 0x000e300000002600 */
[----:B------:R-:W0:Y:S08]  /*0050*/  LDC R22, c[0x0][0x364] ;  /* 0x0000d900ff167b82 */ /* 0x000e300000000800 */
[----:B------:R-:W1:Y:S01]  /*0060*/  S2UR UR4, SR_CTAID.X ;  /* 0x00000000000479c3 */ /* 0x000e620000002500 */
[----:B0-----:R-:W-:-:S05]  /*0070*/  IMAD R22, R22, UR5, R3 ;  /* 0x0000000516167c24 */ /* 0x001fca000f8e0203 */
[----:B------:R-:W-:Y:S01]  /*0080*/  ISETP.GT.U32.AND P0, PT, R22, 0xff, PT ;  /* 0x000000ff1600780c */ /* 0x000fe20003f04070 */
[----:B-1----:R-:W-:-:S05]  /*0090*/  IMAD R9, R9, UR4, R0 ;  /* 0x0000000409097c24 */ /* 0x002fca000f8e0200 */
[----:B------:R-:W-:-:S13]  /*00a0*/  ISETP.GT.OR P0, PT, R9, 0xff, P0 ;  /* 0x000000ff0900780c */ /* 0x000fda0000704670 */
[----:B------:R-:W-:Y:S05]  /*00b0*/  @P0 EXIT ;  /* 0x000000000000094d */ /* 0x000fea0003800000 */
[----:B------:R-:W0:Y:S01]  /*00c0*/  MUFU.RCP64H R3, 65531 ;  /* 0x40efff6000037908 */ /* 0x000e220000001800 */
[----:B------:R-:W-:Y:S01]  /*00d0*/  IMAD.MOV.U32 R6, RZ, RZ, 0x0 ;  /* 0x00000000ff067424 */ /* 0x000fe200078e00ff */
[----:B------:R-:W1:Y:S01]  /*00e0*/  LDC.64 R12, c[0x0][0x398] ;  /* 0x0000e600ff0c7b82 */ /* 0x000e620000000a00 */
[----:B------:R-:W-:Y:S02]  /*00f0*/  IMAD.MOV.U32 R7, RZ, RZ, 0x40efff60 ;  /* 0x40efff60ff077424 */ /* 0x000fe400078e00ff */
[----:B------:R-:W-:Y:S02]  /*0100*/  IMAD.MOV.U32 R2, RZ, RZ, 0x1 ;  /* 0x00000001ff027424 */ /* 0x000fe400078e00ff */
[----:B------:R-:W-:-:S04]  /*0110*/  VIADD R8, R9, 0x101 ;  /* 0x0000010109087836 */ /* 0x000fc80000000000 */
[----:B0-----:R-:W-:-:S08]  /*0120*/  DFMA R4, R2, -R6, 1 ;  /* 0x3ff000000204742b */ /* 0x001fd00000000806 */
[----:B------:R-:W-:-:S08]  /*0130*/  DFMA R4, R4, R4, R4 ;  /* 0x000000040404722b */ /* 0x000fd00000000004 */
[----:B------:R-:W-:-:S08]  /*0140*/  DFMA R4, R2, R4, R2 ;  /* 0x000000040204722b */ /* 0x000fd00000000002 */
[----:B------:R-:W-:Y:S01]  /*0150*/  DFMA R2, R4, -R6, 1 ;  /* 0x3ff000000402742b */ /* 0x000fe20000000806 */
[----:B------:R-:W0:Y:S01]  /*0160*/  LDC R7, c[0x0][0x39c] ;  /* 0x0000e700ff077b82 */ /* 0x000e220000000800 */
[----:B------:R-:W-:-:S06]  /*0170*/  VIADD R6, R9, 0xff ;  /* 0x000000ff09067836 */ /* 0x000fcc0000000000 */
[----:B------:R-:W-:-:S08]  /*0180*/  DFMA R2, R4, R2, R4 ;  /* 0x000000020402722b */ /* 0x000fd00000000004 */
[----:B-1----:R-:W-:-:S08]  /*0190*/  DMUL R10, R2, R12 ;  /* 0x0000000c020a7228 */ /* 0x002fd00000000000 */
[----:B------:R-:W-:Y:S01]  /*01a0*/  DFMA R4, R10, -65531, R12 ;  /* 0xc0efff600a04782b */ /* 0x000fe2000000000c */
[----:B0-----:R-:W-:Y:S01]  /*01b0*/  FSETP.GEU.AND P1, PT, |R7|, 6.5827683646048100446e-37, PT ;  /* 0x036000000700780b */ /* 0x001fe20003f2e200 */
[----:B------:R-:W-:-:S06]  /*01c0*/  IMAD R7, R9, 0x100, R22 ;  /* 0x0000010009077824 */ /* 0x000fcc00078e0216 */
[----:B------:R-:W-:Y:S01]  /*01d0*/  DFMA R10, R2, R4, R10 ;  /* 0x00000004020a722b */ /* 0x000fe2000000000a */
[----:B------:R-:W-:Y:S01]  /*01e0*/  SHF.R.S32.HI R3, RZ, 0x1f, R8 ;  /* 0x0000001fff037819 */ /* 0x000fe20000011408 */
[----:B------:R-:W-:Y:S01]  /*01f0*/  VIADD R4, R22, 0xffffffff ;  /* 0xffffffff16047836 */ /* 0x000fe20000000000 */
[----:B------:R-:W-:Y:S02]  /*0200*/  SHF.R.S32.HI R5, RZ, 0x1f, R6 ;  /* 0x0000001fff057819 */ /* 0x000fe40000011406 */
[----:B------:R-:W-:Y:S02]  /*0210*/  LEA.HI R3, R3, R8, RZ, 0x8 ;  /* 0x0000000803037211 */ /* 0x000fe400078f40ff */
[----:B------:R-:W-:-:S03]  /*0220*/  LEA.HI R5, R5, R6, RZ, 0x8 ;  /* 0x0000000605057211 */ /* 0x000fc600078f40ff */
[----:B------:R-:W-:Y:S01]  /*0230*/  FFMA R0, RZ, 7.4999237060546875, R11 ;  /* 0x40efff60ff007823 */ /* 0x000fe2000000000b */
[----:B------:R-:W-:Y:S02]  /*0240*/  LOP3.LUT R3, R3, 0xffffff00, RZ, 0xc0, !PT ;  /* 0xffffff0003037812 */ /* 0x000fe400078ec0ff */
[----:B------:R-:W-:Y:S02]  /*0250*/  LOP3.LUT R5, R5, 0xffffff00, RZ, 0xc0, !PT ;  /* 0xffffff0005057812 */ /* 0x000fe400078ec0ff */
[----:B------:R-:W-:Y:S01]  /*0260*/  FSETP.GT.AND P0, PT, |R0|, 1.469367938527859385e-39, PT ;  /* 0x001000000000780b */ /* 0x000fe20003f04200 */
[----:B------:R-:W-:Y:S01]  /*0270*/  VIADD R0, R22, 0x1 ;  /* 0x0000000116007836 */ /* 0x000fe20000000000 */
[----:B------:R-:W-:Y:S01]  /*0280*/  LOP3.LUT R4, R4, 0xff, RZ, 0xc0, !PT ;  /* 0x000000ff04047812 */ /* 0x000fe200078ec0ff */
[----:B------:R-:W-:Y:S02]  /*0290*/  IMAD.IADD R8, R8, 0x1, -R3 ;  /* 0x0000000108087824 */ /* 0x000fe400078e0a03 */
[----:B------:R-:W-:Y:S01]  /*02a0*/  IMAD.IADD R6, R6, 0x1, -R5 ;  /* 0x0000000106067824 */ /* 0x000fe200078e0a05 */
[----:B------:R-:W-:Y:S01]  /*02b0*/  LOP3.LUT R5, R0, 0xff, RZ, 0xc0, !PT ;  /* 0x000000ff00057812 */ /* 0x000fe200078ec0ff */
[----:B------:R-:W-:-:S06]  /*02c0*/  IMAD.SHL.U32 R3, R7, 0x10, RZ ;  /* 0x0000001007037824 */ /* 0x000fcc00078e00ff */
[----:B------:R-:W-:Y:S05]  /*02d0*/  @P0 BRA P1, `(.L_x_0) ;  /* 0x0000000000080947 */ /* 0x000fea0000800000 */
[----:B------:R-:W-:-:S07]  /*02e0*/  MOV R24, 0x300 ;  /* 0x0000030000187802 */ /* 0x000fce0000000f00 */
[----:B------:R-:W-:Y:S05]  /*02f0*/  CALL.REL.NOINC `($__internal_0_$__cuda_sm20_div_rn_f64_full) ;  /* 0x0000000c00107944 */ /* 0x000fea0003c00000 */
.L_x_0:
[----:B------:R-:W0:Y:S01]  /*0300*/  LDC.64 R12, c[0x0][0x390] ;  /* 0x0000e400ff0c7b82 */ /* 0x000e220000000a00 */
[----:B------:R-:W1:Y:S01]  /*0310*/  LDCU.64 UR8, c[0x0][0x388] ;  /* 0x00007100ff0877ac */ /* 0x000e620008000a00 */
[----:B------:R-:W-:Y:S02]  /*0320*/  IMAD.MOV R0, RZ, RZ, -R4 ;  /* 0x000000ffff007224 */ /* 0x000fe400078e0a04 */
[----:B------:R-:W-:Y:S01]  /*0330*/  IMAD.MOV R18, RZ, RZ, -R5 ;  /* 0x000000ffff127224 */ /* 0x000fe200078e0a05 */
[----:B------:R-:W-:Y:S01]  /*0340*/  CS2R R4, SRZ ;  /* 0x0000000000047805 */ /* 0x000fe2000001ff00 */
[----:B------:R-:W-:Y:S01]  /*0350*/  IMAD.MOV R22, RZ, RZ, -R22 ;  /* 0x000000ffff167224 */ /* 0x000fe200078e0a16 */
[----:B------:R-:W2:Y:S01]  /*0360*/  LDCU.64 UR10, c[0x0][0x358] ;  /* 0x00006b00ff0a77ac */ /* 0x000ea20008000a00 */
[----:B------:R-:W3:Y:S01]  /*0370*/  LDC.64 R14, c[0x0][0x388] ;  /* 0x0000e200ff0e7b82 */ /* 0x000ee20000000a00 */
[----:B------:R-:W-:Y:S01]  /*0380*/  UMOV UR4, URZ ;  /* 0x000000ff00047c82 */ /* 0x000fe20008000000 */
[----:B-1----:R-:W-:-:S04]  /*0390*/  UIADD3 UR8, UP0, UPT, UR8, 0x20, URZ ;  /* 0x0000002008087890 */ /* 0x002fc8000ff1e0ff */
[----:B------:R-:W-:Y:S01]  /*03a0*/  UIADD3.X UR9, UPT, UPT, URZ, UR9, URZ, UP0, !UPT ;  /* 0x00000009ff097290 */ /* 0x000fe200087fe4ff */
[----:B0-----:R-:W-:Y:S01]  /*03b0*/  DMUL R12, R12, 0.25 ;  /* 0x3fd000000c0c7828 */ /* 0x001fe20000000000 */
[----:B--23--:R-:W-:-:S10]  /*03c0*/  IMAD.WIDE R2, R3, 0x4, R14 ;  /* 0x0000000403027825 */ /* 0x00cfd400078e020e */
.L_x_5:
[----:B------:R-:W-:Y:S02]  /*03d0*/  USHF.L.U32 UR5, UR4, 0xc, URZ ;  /* 0x0000000c04057899 */ /* 0x000fe400080006ff */
[----:B------:R-:W-:Y:S01]  /*03e0*/  ISETP.NE.AND P0, PT, R6, UR4, PT ;  /* 0x0000000406007c0c */ /* 0x000fe2000bf05270 */
[----:B------:R-:W-:Y:S01]  /*03f0*/  UMOV UR6, UR8 ;  /* 0x0000000800067c82 */ /* 0x000fe20008000000 */
[----:B------:R-:W-:Y:S01]  /*0400*/  UMOV UR7, UR9 ;  /* 0x0000000900077c82 */ /* 0x000fe20008000000 */
[----:B------:R-:W-:Y:S01]  /*0410*/  IMAD.MOV.U32 R19, RZ, RZ, R22 ;  /* 0x000000ffff137224 */ /* 0x000fe200078e0016 */
[----:B------:R-:W-:Y:S01]  /*0420*/  UIMAD.WIDE.U32 UR6, UR5, 0x4, UR6 ;  /* 0x00000004050678a5 */ /* 0x000fe2000f8e0006 */
[----:B------:R-:W-:Y:S01]  /*0430*/  ISETP.EQ.OR P0, PT, R8, UR4, !P0 ;  /* 0x0000000408007c0c */ /* 0x000fe2000c702670 */
[----:B------:R-:W-:Y:S01]  /*0440*/  IMAD.MOV.U32 R20, RZ, RZ, R18 ;  /* 0x000000ffff147224 */ /* 0x000fe200078e0012 */
[----:B------:R-:W-:Y:S01]  /*0450*/  UMOV UR5, URZ ;  /* 0x000000ff00057c82 */ /* 0x000fe20008000000 */
[----:B------:R-:W-:-:S02]  /*0460*/  IMAD.MOV.U32 R21, RZ, RZ, R0 ;  /* 0x000000ffff157224 */ /* 0x000fc400078e0000 */
[----:B------:R-:W-:Y:S02]  /*0470*/  IMAD.U32 R17, RZ, RZ, UR7 ;  /* 0x00000007ff117e24 */ /* 0x000fe4000f8e00ff */
[----:B------:R-:W-:Y:S02]  /*0480*/  IMAD.U32 R15, RZ, RZ, UR7 ;  /* 0x00000007ff0f7e24 */ /* 0x000fe4000f8e00ff */
[----:B------:R-:W-:Y:S02]  /*0490*/  IMAD.U32 R14, RZ, RZ, UR6 ;  /* 0x00000006ff0e7e24 */ /* 0x000fe4000f8e00ff */
[----:B------:R-:W-:Y:S02]  /*04a0*/  IMAD.U32 R16, RZ, RZ, UR6 ;  /* 0x00000006ff107e24 */ /* 0x000fe4000f8e00ff */
[----:B------:R-:W-:-:S07]  /*04b0*/  IMAD.MOV.U32 R15, RZ, RZ, R17 ;  /* 0x000000ffff0f7224 */ /* 0x000fce00078e0011 */
.L_x_4:
[----:B------:R-:W-:Y:S01]  /*04c0*/  ISETP.NE.AND P1, PT, R19, RZ, PT ;  /* 0x000000ff1300720c */ /* 0x000fe20003f25270 */
[----:B------:R-:W-:Y:S01]  /*04d0*/  UIADD3 UR5, UPT, UPT, UR5, 0x1, URZ ;  /* 0x0000000105057890 */ /* 0x000fe2000fffe0ff */
[----:B------:R-:W-:Y:S01]  /*04e0*/  ISETP.EQ.AND P2, PT, R9, UR4, PT ;  /* 0x0000000409007c0c */ /* 0x000fe2000bf42270 */
[----:B------:R-:W-:Y:S02]  /*04f0*/  BSSY.RECONVERGENT B0, `(.L_x_1) ;  /* 0x0000097000007945 */ /* 0x000fe40003800200 */
[----:B------:R-:W-:-:S10]  /*0500*/  UISETP.NE.AND UP0, UPT, UR5, 0x100, UPT ;  /* 0x000001000500788c */ /* 0x000fd4000bf05270 */
[----:B------:R-:W-:Y:S05]  /*0510*/  @!P1 BRA P2, `(.L_x_2) ;  /* 0x0000000800509947 */ /* 0x000fea0001000000 */
[----:B------:R-:W-:Y:S02]  /*0520*/  ISETP.NE.AND P1, PT, R21, RZ, PT ;  /* 0x000000ff1500720c */ /* 0x000fe40003f25270 */
[----:B------:R-:W-:Y:S02]  /*0530*/  ISETP.EQ.AND P2, PT, R19, RZ, P0 ;  /* 0x000000ff1300720c */ /* 0x000fe40000742270 */
[----:B------:R-:W-:-:S04]  /*0540*/  ISETP.NE.AND P1, PT, R20, RZ, P1 ;  /* 0x000000ff1400720c */ /* 0x000fc80000f25270 */
[----:B------:R-:W-:-:S13]  /*0550*/  ISETP.NE.OR P1, PT, R9, UR4, P1 ;  /* 0x0000000409007c0c */ /* 0x000fda0008f25670 */
[----:B------:R-:W-:Y:S05]  /*0560*/  @P1 BRA !P2, `(.L_x_3) ;  /* 0x0000000000f01947 */ /* 0x000fea0005000000 */
[----:B------:R-:W2:Y:S04]  /*0570*/  LDG.E R26, desc[UR10][R2.64+0x4] ;  /* 0x0000040a021a7981 */ /* 0x000ea8000c1e1900 */
[----:B------:R-:W2:Y:S04]  /*0580*/  LDG.E R27, desc[UR10][R14.64+-0x1c] ;  /* 0xffffe40a0e1b7981 */ /* 0x000ea8000c1e1900 */
[----:B------:R-:W3:Y:S04]  /*0590*/  LDG.E R23, desc[UR10][R2.64] ;  /* 0x0000000a02177981 */ /* 0x000ee8000c1e1900 */
[----:B------:R-:W3:Y:S04]  /*05a0*/  LDG.E R24, desc[UR10][R14.64+-0x20] ;  /* 0xffffe00a0e187981 */ /* 0x000ee8000c1e1900 */
[----:B------:R-:W4:Y:S04]  /*05b0*/  LDG.E R16, desc[UR10][R2.64+0x8] ;  /* 0x0000080a02107981 */ /* 0x000f28000c1e1900 */
[----:B------:R-:W4:Y:S01]  /*05c0*/  LDG.E R17, desc[UR10][R14.64+-0x18] ;  /* 0xffffe80a0e117981 */ /* 0x000f22000c1e1900 */
[----:B--2---:R-:W-:-:S03]  /*05d0*/  LOP3.LUT R26, R27, R26, RZ, 0xc0, !PT ;  /* 0x0000001a1b1a7212 */ /* 0x004fc600078ec0ff */
[----:B------:R-:W2:Y:S01]  /*05e0*/  LDG.E R27, desc[UR10][R14.64+-0x10] ;  /* 0xfffff00a0e1b7981 */ /* 0x000ea2000c1e1900 */
[----:B---3--:R-:W-:-:S03]  /*05f0*/  LOP3.LUT R25, R24, R23, RZ, 0xc0, !PT ;  /* 0x0000001718197212 */ /* 0x008fc600078ec0ff */
[----:B------:R-:W3:Y:S04]  /*0600*/  LDG.E R24, desc[UR10][R2.64+0xc] ;  /* 0x00000c0a02187981 */ /* 0x000ee8000c1e1900 */
[----:B------:R-:W3:Y:S01]  /*0610*/  LDG.E R23, desc[UR10][R14.64+-0x14] ;  /* 0xffffec0a0e177981 */ /* 0x000ee2000c1e1900 */
[----:B----4-:R-:W-:-:S03]  /*0620*/  LOP3.LUT R16, R17, R16, RZ, 0xc0, !PT ;  /* 0x0000001011107212 */ /* 0x010fc600078ec0ff */
[----:B------:R-:W4:Y:S01]  /*0630*/  LDG.E R17, desc[UR10][R2.64+0x14] ;  /* 0x0000140a02117981 */ /* 0x000f22000c1e1900 */
[----:B------:R-:W-:-:S03]  /*0640*/  IADD3 R25, PT, PT, R16, R26, R25 ;  /* 0x0000001a10197210 */ /* 0x000fc60007ffe019 */
[----:B------:R-:W2:Y:S04]  /*0650*/  LDG.E R26, desc[UR10][R2.64+0x10] ;  /* 0x0000100a021a7981 */ /* 0x000ea8000c1e1900 */
[----:B------:R-:W4:Y:S01]  /*0660*/  LDG.E R16, desc[UR10][R14.64+-0xc] ;  /* 0xfffff40a0e107981 */ /* 0x000f22000c1e1900 */
[----:B---3--:R-:W-:Y:S02]  /*0670*/  LOP3.LUT R24, R23, R24, RZ, 0xc0, !PT ;  /* 0x0000001817187212 */ /* 0x008fe400078ec0ff */
[----:B--2---:R-:W-:-:S04]  /*0680*/  LOP3.LUT R26, R27, R26, RZ, 0xc0, !PT ;  /* 0x0000001a1b1a7212 */ /* 0x004fc800078ec0ff */
[----:B------:R-:W-:Y:S02]  /*0690*/  IADD3 R24, PT, PT, R26, R24, R25 ;  /* 0x000000181a187210 */ /* 0x000fe40007ffe019 */
[----:B------:R-:W2:Y:S04]  /*06a0*/  LDG.E R25, desc[UR10][R2.64+0x18] ;  /* 0x0000180a02197981 */ /* 0x000ea8000c1e1900 */
[----:B------:R-:W2:Y:S01]  /*06b0*/  LDG.E R26, desc[UR10][R14.64+-0x8] ;  /* 0xfffff80a0e1a7981 */ /* 0x000ea2000c1e1900 */
[----:B----4-:R-:W-:-:S03]  /*06c0*/  LOP3.LUT R23, R16, R17, RZ, 0xc0, !PT ;  /* 0x0000001110177212 */ /* 0x010fc600078ec0ff */
[----:B------:R-:W3:Y:S04]  /*06d0*/  LDG.E R17, desc[UR10][R2.64+0x1c] ;  /* 0x00001c0a02117981 */ /* 0x000ee8000c1e1900 */
[----:B------:R-:W3:Y:S01]  /*06e0*/  LDG.E R16, desc[UR10][R14.64+-0x4] ;  /* 0xfffffc0a0e107981 */ /* 0x000ee2000c1e1900 */
[----:B--2---:R-:W-:-:S03]  /*06f0*/  LOP3.LUT R25, R26, R25, RZ, 0xc0, !PT ;  /* 0x000000191a197212 */ /* 0x004fc600078ec0ff */
[----:B------:R-:W2:Y:S01]  /*0700*/  LDG.E R26, desc[UR10][R14.64] ;  /* 0x0000000a0e1a7981 */ /* 0x000ea2000c1e1900 */
[----:B------:R-:W-:-:S03]  /*0710*/  IADD3 R23, PT, PT, R25, R23, R24 ;  /* 0x0000001719177210 */ /* 0x000fc60007ffe018 */
[----:B------:R-:W2:Y:S01]  /*0720*/  LDG.E R25, desc[UR10][R2.64+0x20] ;  /* 0x0000200a02197981 */ /* 0x000ea2000c1e1900 */
[----:B---3--:R-:W-:-:S03]  /*0730*/  LOP3.LUT R24, R16, R17, RZ, 0xc0, !PT ;  /* 0x0000001110187212 */ /* 0x008fc600078ec0ff */
        /* <DEDUP_REMOVED lines=19> */
[----:B------:R-:W4:Y:S04]  /*0870*/  LDG.E R24, desc[UR10][R2.64+0x38] ;  /* 0x0000380a02187981 */ /* 0x000f28000c1e1900 */
[----:B------:R-:W4:Y:S01]  /*0880*/  LDG.E R25, desc[UR10][R14.64+0x18] ;  /* 0x0000180a0e197981 */ /* 0x000f22000c1e1900 */
[----:B---3--:R-:W-:-:S03]  /*0890*/  LOP3.LUT R16, R16, R17, RZ, 0xc0, !PT ;  /* 0x0000001110107212 */ /* 0x008fc600078ec0ff */
[----:B------:R-:W2:Y:S01]  /*08a0*/  LDG.E R17, desc[UR10][R2.64+0x3c] ;  /* 0x00003c0a02117981 */ /* 0x000ea2000c1e1900 */
[----:B----4-:R-:W-:Y:S02]  /*08b0*/  LOP3.LUT R24, R25, R24, RZ, 0xc0, !PT ;  /* 0x0000001819187212 */ /* 0x010fe400078ec0ff */
[----:B--2---:R-:W-:Y:S02]  /*08c0*/  LOP3.LUT R17, R26, R17, RZ, 0xc0, !PT ;  /* 0x000000111a117212 */ /* 0x004fe400078ec0ff */
[----:B------:R-:W-:-:S05]  /*08d0*/  IADD3 R16, PT, PT, R24, R16, R23 ;  /* 0x0000001018107210 */ /* 0x000fca0007ffe017 */
[----:B------:R-:W-:-:S04]  /*08e0*/  IMAD.IADD R23, R16, 0x1, R17 ;  /* 0x0000000110177824 */ /* 0x000fc800078e0211 */
[----:B------:R-:W0:Y:S02]  /*08f0*/  I2F.F64 R16, R23 ;  /* 0x0000001700107312 */ /* 0x000e240000201c00 */
[----:B0-----:R-:W-:-:S08]  /*0900*/  DMUL R16, R16, 0.0625 ;  /* 0x3fb0000010107828 */ /* 0x001fd00000000000 */
[----:B------:R-:W-:Y:S01]  /*0910*/  DFMA R4, R12, R16, R4 ;  /* 0x000000100c04722b */ /* 0x000fe20000000004 */
[----:B------:R-:W-:Y:S10]  /*0920*/  BRA `(.L_x_2) ;  /* 0x00000004004c7947 */ /* 0x000ff40003800000 */
.L_x_3:
[----:B------:R-:W2:Y:S04]  /*0930*/  LDG.E R25, desc[UR10][R2.64+0x4] ;  /* 0x0000040a02197981 */ /* 0x000ea8000c1e1900 */
[----:B------:R-:W2:Y:S04]  /*0940*/  LDG.E R26, desc[UR10][R14.64+-0x1c] ;  /* 0xffffe40a0e1a7981 */ /* 0x000ea8000c1e1900 */
[----:B------:R-:W3:Y:S04]  /*0950*/  LDG.E R16, desc[UR10][R2.64] ;  /* 0x0000000a02107981 */ /* 0x000ee8000c1e1900 */
[----:B------:R-:W3:Y:S04]  /*0960*/  LDG.E R17, desc[UR10][R14.64+-0x20] ;  /* 0xffffe00a0e117981 */ /* 0x000ee8000c1e1900 */
[----:B------:R-:W4:Y:S04]  /*0970*/  LDG.E R23, desc[UR10][R2.64+0x8] ;  /* 0x0000080a02177981 */ /* 0x000f28000c1e1900 */
[----:B------:R-:W4:Y:S04]  /*0980*/  LDG.E R24, desc[UR10][R14.64+-0x18] ;  /* 0xffffe80a0e187981 */ /* 0x000f28000c1e1900 */
[----:B------:R-:W5:Y:S04]  /*0990*/  LDG.E R27, desc[UR10][R14.64+0x4] ;  /* 0x0000040a0e1b7981 */ /* 0x000f68000c1e1900 */
[----:B------:R-:W5:Y:S01]  /*09a0*/  LDG.E R29, desc[UR10][R14.64+0x14] ;  /* 0x0000140a0e1d7981 */ /* 0x000f62000c1e1900 */
[----:B--2---:R-:W-:-:S03]  /*09b0*/  ISETP.NE.AND P3, PT, R25, R26, PT ;  /* 0x0000001a1900720c */ /* 0x004fc60003f65270 */
[----:B------:R-:W2:Y:S04]  /*09c0*/  LDG.E R25, desc[UR10][R2.64+0xc] ;  /* 0x00000c0a02197981 */ /* 0x000ea8000c1e1900 */
[----:B------:R-:W2:Y:S01]  /*09d0*/  LDG.E R26, desc[UR10][R14.64+-0x14] ;  /* 0xffffec0a0e1a7981 */ /* 0x000ea2000c1e1900 */
[----:B---3--:R-:W-:-:S03]  /*09e0*/  ISETP.NE.AND P2, PT, R16, R17, PT ;  /* 0x000000111000720c */ /* 0x008fc60003f45270 */
[----:B------:R-:W3:Y:S04]  /*09f0*/  LDG.E R16, desc[UR10][R2.64+0x10] ;  /* 0x0000100a02107981 */ /* 0x000ee8000c1e1900 */
[----:B------:R-:W3:Y:S01]  /*0a00*/  LDG.E R17, desc[UR10][R14.64+-0x10] ;  /* 0xfffff00a0e117981 */ /* 0x000ee2000c1e1900 */
[----:B----4-:R-:W-:-:S03]  /*0a10*/  ISETP.NE.AND P1, PT, R23, R24, PT ;  /* 0x000000181700720c */ /* 0x010fc60003f25270 */
[----:B------:R-:W4:Y:S04]  /*0a20*/  LDG.E R23, desc[UR10][R2.64+0x14] ;  /* 0x0000140a02177981 */ /* 0x000f28000c1e1900 */
[----:B------:R-:W4:Y:S01]  /*0a30*/  LDG.E R24, desc[UR10][R14.64+-0xc] ;  /* 0xfffff40a0e187981 */ /* 0x000f22000c1e1900 */
[----:B--2---:R-:W-:-:S03]  /*0a40*/  ISETP.NE.AND P4, PT, R25, R26, PT ;  /* 0x0000001a1900720c */ /* 0x004fc60003f85270 */
[----:B------:R-:W2:Y:S04]  /*0a50*/  LDG.E R25, desc[UR10][R2.64+0x18] ;  /* 0x0000180a02197981 */ /* 0x000ea8000c1e1900 */
[----:B------:R-:W2:Y:S01]  /*0a60*/  LDG.E R26, desc[UR10][R14.64+-0x8] ;  /* 0xfffff80a0e1a7981 */ /* 0x000ea2000c1e1900 */
[----:B---3--:R-:W-:-:S03]  /*0a70*/  ISETP.NE.AND P6, PT, R16, R17, PT ;  /* 0x000000111000720c */ /* 0x008fc60003fc5270 */
[----:B------:R-:W3:Y:S04]  /*0a80*/  LDG.E R16, desc[UR10][R2.64+0x1c] ;  /* 0x00001c0a02107981 */ /* 0x000ee8000c1e1900 */
[----:B------:R-:W3:Y:S01]  /*0a90*/  LDG.E R17, desc[UR10][R14.64+-0x4] ;  /* 0xfffffc0a0e117981 */ /* 0x000ee2000c1e1900 */
[----:B----4-:R-:W-:Y:S01]  /*0aa0*/  ISETP.NE.AND P5, PT, R23, R24, PT ;  /* 0x000000181700720c */ /* 0x010fe20003fa5270 */
[----:B------:R-:W-:Y:S01]  /*0ab0*/  IMAD.MOV.U32 R23, RZ, RZ, 0x2 ;  /* 0x00000002ff177424 */ /* 0x000fe200078e00ff */
[----:B------:R-:W-:Y:S01]  /*0ac0*/  SEL R24, RZ, 0x1, !P3 ;  /* 0x00000001ff187807 */ /* 0x000fe20005800000 */
[----:B------:R-:W-:-:S04]  /*0ad0*/  @!P3 IMAD.MOV R23, RZ, RZ, 0x1 ;  /* 0x00000001ff17b424 */ /* 0x000fc800078e02ff */
[----:B------:R-:W-:Y:S02]  /*0ae0*/  @!P2 IMAD.MOV R23, RZ, RZ, R24 ;  /* 0x000000ffff17a224 */ /* 0x000fe400078e0218 */
[----:B------:R-:W5:Y:S01]  /*0af0*/  LDG.E R24, desc[UR10][R2.64+0x24] ;  /* 0x0000240a02187981 */ /* 0x000f62000c1e1900 */
[----:B--2---:R-:W-:-:S03]  /*0b00*/  ISETP.NE.AND P3, PT, R25, R26, PT ;  /* 0x0000001a1900720c */ /* 0x004fc60003f65270 */
[----:B------:R-:W2:Y:S04]  /*0b10*/  LDG.E R25, desc[UR10][R2.64+0x20] ;  /* 0x0000200a02197981 */ /* 0x000ea8000c1e1900 */
[----:B------:R-:W2:Y:S01]  /*0b20*/  LDG.E R26, desc[UR10][R14.64] ;  /* 0x0000000a0e1a7981 */ /* 0x000ea2000c1e1900 */
[----:B---3--:R-:W-:Y:S01]  /*0b30*/  ISETP.NE.AND P2, PT, R16, R17, PT ;  /* 0x000000111000720c */ /* 0x008fe20003f45270 */
[----:B------:R-:W-:Y:S02]  /*0b40*/  VIADD R16, R23, 0x1 ;  /* 0x0000000117107836 */ /* 0x000fe40000000000 */
[----:B------:R-:W-:Y:S02]  /*0b50*/  @!P1 IMAD.MOV R16, RZ, RZ, R23 ;  /* 0x000000ffff109224 */ /* 0x000fe400078e0217 */
[----:B------:R-:W3:Y:S02]  /*0b60*/  LDG.E R23, desc[UR10][R2.64+0x28] ;  /* 0x0000280a02177981 */ /* 0x000ee4000c1e1900 */
[----:B------:R-:W-:-:S02]  /*0b70*/  VIADD R17, R16, 0x1 ;  /* 0x0000000110117836 */ /* 0x000fc40000000000 */
[----:B------:R-:W-:Y:S01]  /*0b80*/  @!P4 IMAD.MOV R17, RZ, RZ, R16 ;  /* 0x000000ffff11c224 */ /* 0x000fe200078e0210 */
[----:B-----5:R-:W-:Y:S02]  /*0b90*/  ISETP.NE.AND P4, PT, R24, R27, PT ;  /* 0x0000001b1800720c */ /* 0x020fe40003f85270 */
[----:B------:R-:W4:Y:S01]  /*0ba0*/  LDG.E R24, desc[UR10][R2.64+0x2c] ;  /* 0x00002c0a02187981 */ /* 0x000f22000c1e1900 */
[----:B--2---:R-:W-:Y:S01]  /*0bb0*/  ISETP.NE.AND P1, PT, R25, R26, PT ;  /* 0x0000001a1900720c */ /* 0x004fe20003f25270 */
[----:B------:R-:W-:Y:S02]  /*0bc0*/  VIADD R16, R17, 0x1 ;  /* 0x0000000111107836 */ /* 0x000fe40000000000 */
[----:B------:R-:W4:Y:S04]  /*0bd0*/  LDG.E R25, desc[UR10][R14.64+0xc] ;  /* 0x00000c0a0e197981 */ /* 0x000f28000c1e1900 */
[----:B------:R-:W3:Y:S01]  /*0be0*/  LDG.E R26, desc[UR10][R14.64+0x8] ;  /* 0x0000080a0e1a7981 */ /* 0x000ee2000c1e1900 */
[----:B------:R-:W-:-:S03]  /*0bf0*/  @!P6 IMAD.MOV R16, RZ, RZ, R17 ;  /* 0x000000ffff10e224 */ /* 0x000fc600078e0211 */
[----:B------:R-:W2:Y:S01]  /*0c00*/  LDG.E R27, desc[UR10][R14.64+0x10] ;  /* 0x0000100a0e1b7981 */ /* 0x000ea2000c1e1900 */
[----:B------:R-:W-:Y:S02]  /*0c10*/  VIADD R17, R16, 0x1 ;  /* 0x0000000110117836 */ /* 0x000fe40000000000 */
[----:B------:R-:W-:Y:S02]  /*0c20*/  @!P5 IMAD.MOV R17, RZ, RZ, R16 ;  /* 0x000000ffff11d224 */ /* 0x000fe400078e0210 */
[----:B------:R-:W5:Y:S01]  /*0c30*/  LDG.E R16, desc[UR10][R2.64+0x38] ;  /* 0x0000380a02107981 */ /* 0x000f62000c1e1900 */
[----:B----4-:R-:W-:-:S03]  /*0c40*/  ISETP.NE.AND P5, PT, R24, R25, PT ;  /* 0x000000191800720c */ /* 0x010fc60003fa5270 */
[----:B------:R-:W4:Y:S01]  /*0c50*/  LDG.E R24, desc[UR10][R2.64+0x34] ;  /* 0x0000340a02187981 */ /* 0x000f22000c1e1900 */
[----:B---3--:R-:W-:-:S03]  /*0c60*/  ISETP.NE.AND P6, PT, R23, R26, PT ;  /* 0x0000001a1700720c */ /* 0x008fc60003fc5270 */
[----:B------:R-:W2:Y:S01]  /*0c70*/  LDG.E R26, desc[UR10][R2.64+0x30] ;  /* 0x0000300a021a7981 */ /* 0x000ea2000c1e1900 */
[----:B------:R-:W-:Y:S02]  /*0c80*/  VIADD R23, R17, 0x1 ;  /* 0x0000000111177836 */ /* 0x000fe40000000000 */
[----:B------:R-:W-:Y:S02]  /*0c90*/  @!P3 IMAD.MOV R23, RZ, RZ, R17 ;  /* 0x000000ffff17b224 */ /* 0x000fe400078e0211 */
[----:B------:R-:W5:Y:S02]  /*0ca0*/  LDG.E R17, desc[UR10][R14.64+0x18] ;  /* 0x0000180a0e117981 */ /* 0x000f64000c1e1900 */
[----:B------:R-:W-:Y:S02]  /*0cb0*/  VIADD R25, R23, 0x1 ;  /* 0x0000000117197836 */ /* 0x000fe40000000000 */
[----:B------:R-:W-:Y:S02]  /*0cc0*/  @!P2 IMAD.MOV R25, RZ, RZ, R23 ;  /* 0x000000ffff19a224 */ /* 0x000fe400078e0217 */
[----:B------:R-:W3:Y:S01]  /*0cd0*/  LDG.E R23, desc[UR10][R2.64+0x3c] ;  /* 0x00003c0a02177981 */ /* 0x000ee2000c1e1900 */
[----:B----4-:R-:W-:-:S03]  /*0ce0*/  ISETP.NE.AND P2, PT, R24, R29, PT ;  /* 0x0000001d1800720c */ /* 0x010fc60003f45270 */
[----:B------:R-:W3:Y:S01]  /*0cf0*/  LDG.E R24, desc[UR10][R14.64+0x1c] ;  /* 0x00001c0a0e187981 */ /* 0x000ee2000c1e1900 */
[----:B--2---:R-:W-:Y:S01]  /*0d00*/  ISETP.NE.AND P3, PT, R26, R27, PT ;  /* 0x0000001b1a00720c */ /* 0x004fe20003f65270 */
[----:B------:R-:W-:Y:S02]  /*0d10*/  VIADD R26, R25, 0x1 ;  /* 0x00000001191a7836 */ /* 0x000fe40000000000 */
[----:B------:R-:W-:-:S04]  /*0d20*/  @!P1 IMAD.MOV R26, RZ, RZ, R25 ;  /* 0x000000ffff1a9224 */ /* 0x000fc800078e0219 */
[----:B------:R-:W-:Y:S02]  /*0d30*/  VIADD R25, R26, 0x1 ;  /* 0x000000011a197836 */ /* 0x000fe40000000000 */
[----:B------:R-:W-:-:S04]  /*0d40*/  @!P4 IMAD.MOV R25, RZ, RZ, R26 ;  /* 0x000000ffff19c224 */ /* 0x000fc800078e021a */
[----:B------:R-:W-:Y:S02]  /*0d50*/  VIADD R26, R25, 0x1 ;  /* 0x00000001191a7836 */ /* 0x000fe40000000000 */
[----:B------:R-:W-:-:S04]  /*0d60*/  @!P6 IMAD.MOV R26, RZ, RZ, R25 ;  /* 0x000000ffff1ae224 */ /* 0x000fc800078e0219 */
[----:B------:R-:W-:Y:S02]  /*0d70*/  VIADD R25, R26, 0x1 ;  /* 0x000000011a197836 */ /* 0x000fe40000000000 */
[----:B------:R-:W-:Y:S01]  /*0d80*/  @!P5 IMAD.MOV R25, RZ, RZ, R26 ;  /* 0x000000ffff19d224 */ /* 0x000fe200078e021a */
[----:B-----5:R-:W-:-:S03]  /*0d90*/  ISETP.NE.AND P1, PT, R16, R17, PT ;  /* 0x000000111000720c */ /* 0x020fc60003f25270 */
[----:B------:R-:W-:Y:S02]  /*0da0*/  VIADD R26, R25, 0x1 ;  /* 0x00000001191a7836 */ /* 0x000fe40000000000 */
[----:B------:R-:W-:-:S04]  /*0db0*/  @!P3 IMAD.MOV R26, RZ, RZ, R25 ;  /* 0x000000ffff1ab224 */ /* 0x000fc800078e0219 */
[----:B------:R-:W-:Y:S02]  /*0dc0*/  VIADD R16, R26, 0x1 ;  /* 0x000000011a107836 */ /* 0x000fe40000000000 */
[----:B------:R-:W-:-:S04]  /*0dd0*/  @!P2 IMAD.MOV R16, RZ, RZ, R26 ;  /* 0x000000ffff10a224 */ /* 0x000fc800078e021a */
[----:B------:R-:W-:Y:S02]  /*0de0*/  VIADD R17, R16, 0x1 ;  /* 0x0000000110117836 */ /* 0x000fe40000000000 */
[----:B------:R-:W-:Y:S01]  /*0df0*/  @!P1 IMAD.MOV R17, RZ, RZ, R16 ;  /* 0x000000ffff119224 */ /* 0x000fe200078e0210 */
[----:B---3--:R-:W-:-:S03]  /*0e00*/  ISETP.NE.AND P2, PT, R23, R24, PT ;  /* 0x000000181700720c */ /* 0x008fc60003f45270 */
[----:B------:R-:W-:-:S10]  /*0e10*/  VIADD R23, R17, 0x1 ;  /* 0x0000000111177836 */ /* 0x000fd40000000000 */
[----:B------:R-:W-:-:S04]  /*0e20*/  @!P2 IMAD.MOV R23, RZ, RZ, R17 ;  /* 0x000000ffff17a224 */ /* 0x000fc800078e0211 */
[----:B------:R-:W0:Y:S02]  /*0e30*/  I2F.F64.U32 R16, R23 ;  /* 0x0000001700107312 */ /* 0x000e240000201800 */
[----:B0-----:R-:W-:-:S08]  /*0e40*/  DMUL R16, R16, 0.0625 ;  /* 0x3fb0000010107828 */ /* 0x001fd00000000000 */
[----:B------:R-:W-:-:S11]  /*0e50*/  DFMA R4, R16, R10, R4 ;  /* 0x0000000a1004722b */ /* 0x000fd60000000004 */
.L_x_2:
[----:B------:R-:W-:Y:S05]  /*0e60*/  BSYNC.RECONVERGENT B0 ;  /* 0x0000000000007941 */ /* 0x000fea0003800200 */
.L_x_1:
[----:B------:R-:W-:Y:S01]  /*0e70*/  IADD3 R14, P1, PT, R14, 0x40, RZ ;  /* 0x000000400e0e7810 */ /* 0x000fe20007f3e0ff */
[----:B------:R-:W-:Y:S02]  /*0e80*/  VIADD R21, R21, 0x1 ;  /* 0x0000000115157836 */ /* 0x000fe40000000000 */
[----:B------:R-:W-:Y:S02]  /*0e90*/  VIADD R20, R20, 0x1 ;  /* 0x0000000114147836 */ /* 0x000fe40000000000 */
[----:B------:R-:W-:Y:S02]  /*0ea0*/  IMAD.X R15, RZ, RZ, R15, P1 ;  /* 0x000000ffff0f7224 */ /* 0x000fe400008e060f */
[----:B------:R-:W-:Y:S01]  /*0eb0*/  VIADD R19, R19, 0x1 ;  /* 0x0000000113137836 */ /* 0x000fe20000000000 */
[----:B------:R-:W-:Y:S06]  /*0ec0*/  BRA.U UP0, `(.L_x_4) ;  /* 0xfffffff5007c7547 */ /* 0x000fec000b83ffff */
[----:B------:R-:W-:-:S04]  /*0ed0*/  UIADD3 UR4, UPT, UPT, UR4, 0x1, URZ ;  /* 0x0000000104047890 */ /* 0x000fc8000fffe0ff */
[----:B------:R-:W-:-:S09]  /*0ee0*/  UISETP.NE.AND UP0, UPT, UR4, 0x100, UPT ;  /* 0x000001000400788c */ /* 0x000fd2000bf05270 */
[----:B------:R-:W-:Y:S05]  /*0ef0*/  BRA.U UP0, `(.L_x_5) ;  /* 0xfffffff500347547 */ /* 0x000fea000b83ffff */
[----:B------:R-:W0:Y:S02]  /*0f00*/  LDC.64 R2, c[0x0][0x380] ;  /* 0x0000e000ff027b82 */ /* 0x000e240000000a00 */
[----:B0-----:R-:W-:-:S05]  /*0f10*/  IMAD.WIDE R2, R7, 0x8, R2 ;  /* 0x0000000807027825 */ /* 0x001fca00078e0202 */
[----:B------:R-:W-:Y:S01]  /*0f20*/  STG.E.64 desc[UR10][R2.64], R4 ;  /* 0x0000000402007986 */ /* 0x000fe2000c101b0a */
[----:B------:R-:W-:Y:S05]  /*0f30*/  EXIT ;  /* 0x000000000000794d */ /* 0x000fea0003800000 */
        .weak           $__internal_0_$__cuda_sm20_div_rn_f64_full
        .type           $__internal_0_$__cuda_sm20_div_rn_f64_full,@function
        .size           $__internal_0_$__cuda_sm20_div_rn_f64_full,(.L_x_10 - $__internal_0_$__cuda_sm20_div_rn_f64_full)
$__internal_0_$__cuda_sm20_div_rn_f64_full:
[----:B------:R-:W0:Y:S01]  /*0f40*/  LDC.64 R12, c[0x0][0x398] ;  /* 0x0000e600ff0c7b82 */ /* 0x000e220000000a00 */
[----:B------:R-:W-:Y:S02]  /*0f50*/  IMAD.MOV.U32 R11, RZ, RZ, 0x3fffff60 ;  /* 0x3fffff60ff0b7424 */ /* 0x000fe400078e00ff */
[----:B------:R-:W-:Y:S02]  /*0f60*/  IMAD.MOV.U32 R10, RZ, RZ, 0x0 ;  /* 0x00000000ff0a7424 */ /* 0x000fe400078e00ff */
[----:B------:R-:W1:Y:S01]  /*0f70*/  MUFU.RCP64H R17, R11 ;  /* 0x0000000b00117308 */ /* 0x000e620000001800 */
[----:B------:R-:W-:Y:S02]  /*0f80*/  IMAD.MOV.U32 R16, RZ, RZ, 0x1 ;  /* 0x00000001ff107424 */ /* 0x000fe400078e00ff */
[----:B------:R-:W-:Y:S02]  /*0f90*/  IMAD.MOV.U32 R0, RZ, RZ, 0x1ca00000 ;  /* 0x1ca00000ff007424 */ /* 0x000fe400078e00ff */
[----:B------:R-:W-:-:S02]  /*0fa0*/  IMAD.MOV.U32 R23, RZ, RZ, 0x40e00000 ;  /* 0x40e00000ff177424 */ /* 0x000fc400078e00ff */
[----:B-1----:R-:W-:Y:S01]  /*0fb0*/  DFMA R14, R16, -R10, 1 ;  /* 0x3ff00000100e742b */ /* 0x002fe2000000080a */
[C---:B0-----:R-:W-:Y:S02]  /*0fc0*/  FSETP.GEU.AND P1, PT, |R13|.reuse, 1.469367938527859385e-39, PT ;  /* 0x001000000d00780b */ /* 0x041fe40003f2e200 */
[----:B------:R-:W-:-:S04]  /*0fd0*/  LOP3.LUT R2, R13, 0x7ff00000, RZ, 0xc0, !PT ;  /* 0x7ff000000d027812 */ /* 0x000fc800078ec0ff */
[----:B------:R-:W-:Y:S01]  /*0fe0*/  ISETP.GE.U32.AND P0, PT, R2, 0x40e00000, PT ;  /* 0x40e000000200780c */ /* 0x000fe20003f06070 */
[----:B------:R-:W-:Y:S01]  /*0ff0*/  DFMA R14, R14, R14, R14 ;  /* 0x0000000e0e0e722b */ /* 0x000fe2000000000e */
[----:B------:R-:W-:Y:S02]  /*1000*/  IMAD.MOV.U32 R26, RZ, RZ, R2 ;  /* 0x000000ffff1a7224 */ /* 0x000fe400078e0002 */
[----:B------:R-:W-:-:S04]  /*1010*/  SEL R0, R0, 0x63400000, !P0 ;  /* 0x6340000000007807 */ /* 0x000fc80004000000 */
[C-C-:B------:R-:W-:Y:S01]  /*1020*/  @!P1 LOP3.LUT R20, R0.reuse, 0x80000000, R13.reuse, 0xf8, !PT ;  /* 0x8000000000149812 */ /* 0x140fe200078ef80d */
[----:B------:R-:W-:Y:S01]  /*1030*/  DFMA R16, R16, R14, R16 ;  /* 0x0000000e1010722b */ /* 0x000fe20000000010 */
[----:B------:R-:W-:Y:S01]  /*1040*/  LOP3.LUT R15, R0, 0x800fffff, R13, 0xf8, !PT ;  /* 0x800fffff000f7812 */ /* 0x000fe200078ef80d */
[----:B------:R-:W-:Y:S01]  /*1050*/  IMAD.MOV.U32 R14, RZ, RZ, R12 ;  /* 0x000000ffff0e7224 */ /* 0x000fe200078e000c */
[----:B------:R-:W-:Y:S01]  /*1060*/  @!P1 LOP3.LUT R21, R20, 0x100000, RZ, 0xfc, !PT ;  /* 0x0010000014159812 */ /* 0x000fe200078efcff */
[----:B------:R-:W-:-:S04]  /*1070*/  @!P1 IMAD.MOV.U32 R20, RZ, RZ, RZ ;  /* 0x000000ffff149224 */ /* 0x000fc800078e00ff */
[----:B------:R-:W-:Y:S02]  /*1080*/  DFMA R18, R16, -R10, 1 ;  /* 0x3ff000001012742b */ /* 0x000fe4000000080a */
[----:B------:R-:W-:-:S06]  /*1090*/  @!P1 DFMA R14, R14, 2, -R20 ;  /* 0x400000000e0e982b */ /* 0x000fcc0000000814 */
[----:B------:R-:W-:-:S04]  /*10a0*/  DFMA R18, R16, R18, R16 ;  /* 0x000000121012722b */ /* 0x000fc80000000010 */
[----:B------:R-:W-:-:S04]  /*10b0*/  @!P1 LOP3.LUT R26, R15, 0x7ff00000, RZ, 0xc0, !PT ;  /* 0x7ff000000f1a9812 */ /* 0x000fc800078ec0ff */
[----:B------:R-:W-:Y:S01]  /*10c0*/  DMUL R16, R18, R14 ;  /* 0x0000000e12107228 */ /* 0x000fe20000000000 */
[----:B------:R-:W-:-:S05]  /*10d0*/  VIADD R25, R26, 0xffffffff ;  /* 0xffffffff1a197836 */ /* 0x000fca0000000000 */
[----:B------:R-:W-:Y:S01]  /*10e0*/  ISETP.GT.U32.AND P0, PT, R25, 0x7feffffe, PT ;  /* 0x7feffffe1900780c */ /* 0x000fe20003f04070 */
[----:B------:R-:W-:Y:S01]  /*10f0*/  VIADD R25, R23, 0xffffffff ;  /* 0xffffffff17197836 */ /* 0x000fe20000000000 */
[----:B------:R-:W-:-:S04]  /*1100*/  DFMA R20, R16, -R10, R14 ;  /* 0x8000000a1014722b */ /* 0x000fc8000000000e */
[----:B------:R-:W-:-:S04]  /*1110*/  ISETP.GT.U32.OR P0, PT, R25, 0x7feffffe, P0 ;  /* 0x7feffffe1900780c */ /* 0x000fc80000704470 */
[----:B------:R-:W-:-:S09]  /*1120*/  DFMA R20, R18, R20, R16 ;  /* 0x000000141214722b */ /* 0x000fd20000000010 */
[----:B------:R-:W-:Y:S05]  /*1130*/  @P0 BRA `(.L_x_6) ;  /* 0x0000000000680947 */ /* 0x000fea0003800000 */
[----:B------:R-:W-:Y:S02]  /*1140*/  IMAD.MOV.U32 R13, RZ, RZ, 0x40e00000 ;  /* 0x40e00000ff0d7424 */ /* 0x000fe400078e00ff */
[----:B------:R-:W-:-:S03]  /*1150*/  IMAD.MOV.U32 R12, RZ, RZ, RZ ;  /* 0x000000ffff0c7224 */ /* 0x000fc600078e00ff */
[----:B------:R-:W-:-:S04]  /*1160*/  VIADDMNMX R2, R2, -R13, 0xb9600000, !PT ;  /* 0xb960000002027446 */ /* 0x000fc8000780090d */
[----:B------:R-:W-:-:S05]  /*1170*/  VIMNMX R13, PT, PT, R2, 0x46a00000, PT ;  /* 0x46a00000020d7848 */ /* 0x000fca0003fe0100 */
[----:B------:R-:W-:-:S04]  /*1180*/  IMAD.IADD R0, R13, 0x1, -R0 ;  /* 0x000000010d007824 */ /* 0x000fc800078e0a00 */
[----:B------:R-:W-:-:S06]  /*1190*/  VIADD R13, R0, 0x7fe00000 ;  /* 0x7fe00000000d7836 */ /* 0x000fcc0000000000 */
[----:B------:R-:W-:-:S10]  /*11a0*/  DMUL R16, R20, R12 ;  /* 0x0000000c14107228 */ /* 0x000fd40000000000 */
[----:B------:R-:W-:-:S13]  /*11b0*/  FSETP.GTU.AND P0, PT, |R17|, 1.469367938527859385e-39, PT ;  /* 0x001000001100780b */ /* 0x000fda0003f0c200 */
[----:B------:R-:W-:Y:S05]  /*11c0*/  @P0 BRA `(.L_x_7) ;  /* 0x00000000008c0947 */ /* 0x000fea0003800000 */
[----:B------:R-:W-:Y:S01]  /*11d0*/  DFMA R10, R20, -R10, R14 ;  /* 0x8000000a140a722b */ /* 0x000fe2000000000e */
[----:B------:R-:W-:-:S09]  /*11e0*/  IMAD.MOV.U32 R12, RZ, RZ, RZ ;  /* 0x000000ffff0c7224 */ /* 0x000fd200078e00ff */
[C---:B------:R-:W-:Y:S02]  /*11f0*/  FSETP.NEU.AND P0, PT, R11.reuse, RZ, PT ;  /* 0x000000ff0b00720b */ /* 0x040fe40003f0d000 */
[----:B------:R-:W-:-:S04]  /*1200*/  LOP3.LUT R2, R11, 0x40efff60, RZ, 0x3c, !PT ;  /* 0x40efff600b027812 */ /* 0x000fc800078e3cff */
[----:B------:R-:W-:-:S04]  /*1210*/  LOP3.LUT R15, R2, 0x80000000, RZ, 0xc0, !PT ;  /* 0x80000000020f7812 */ /* 0x000fc800078ec0ff */
[----:B------:R-:W-:-:S03]  /*1220*/  LOP3.LUT R13, R15, R13, RZ, 0xfc, !PT ;  /* 0x0000000d0f0d7212 */ /* 0x000fc600078efcff */
[----:B------:R-:W-:Y:S05]  /*1230*/  @!P0 BRA `(.L_x_7) ;  /* 0x0000000000708947 */ /* 0x000fea0003800000 */
[----:B------:R-:W-:Y:S01]  /*1240*/  IMAD.MOV R11, RZ, RZ, -R0 ;  /* 0x000000ffff0b7224 */ /* 0x000fe200078e0a00 */
[----:B------:R-:W-:Y:S01]  /*1250*/  DMUL.RP R12, R20, R12 ;  /* 0x0000000c140c7228 */ /* 0x000fe20000008000 */
[----:B------:R-:W-:-:S06]  /*1260*/  IMAD.MOV.U32 R10, RZ, RZ, RZ ;  /* 0x000000ffff0a7224 */ /* 0x000fcc00078e00ff */
[----:B------:R-:W-:-:S03]  /*1270*/  DFMA R10, R16, -R10, R20 ;  /* 0x8000000a100a722b */ /* 0x000fc60000000014 */
[----:B------:R-:W-:-:S03]  /*1280*/  LOP3.LUT R15, R13, R15, RZ, 0x3c, !PT ;  /* 0x0000000f0d0f7212 */ /* 0x000fc600078e3cff */
[----:B------:R-:W-:-:S04]  /*1290*/  IADD3 R10, PT, PT, -R0, -0x43300000, RZ ;  /* 0xbcd00000000a7810 */ /* 0x000fc80007ffe1ff */
[----:B------:R-:W-:-:S04]  /*12a0*/  FSETP.NEU.AND P0, PT, |R11|, R10, PT ;  /* 0x0000000a0b00720b */ /* 0x000fc80003f0d200 */
[----:B------:R-:W-:Y:S02]  /*12b0*/  FSEL R16, R12, R16, !P0 ;  /* 0x000000100c107208 */ /* 0x000fe40004000000 */
[----:B------:R-:W-:Y:S01]  /*12c0*/  FSEL R17, R15, R17, !P0 ;  /* 0x000000110f117208 */ /* 0x000fe20004000000 */
[----:B------:R-:W-:Y:S06]  /*12d0*/  BRA `(.L_x_7) ;  /* 0x0000000000487947 */ /* 0x000fec0003800000 */
.L_x_6:
[----:B------:R-:W0:Y:S02]  /*12e0*/  LDC.64 R10, c[0x0][0x398] ;  /* 0x0000e600ff0a7b82 */ /* 0x000e240000000a00 */
[----:B0-----:R-:W-:-:S14]  /*12f0*/  DSETP.NAN.AND P0, PT, R10, R10, PT ;  /* 0x0000000a0a00722a */ /* 0x001fdc0003f08000 */
[----:B------:R-:W-:Y:S05]  /*1300*/  @P0 BRA `(.L_x_8) ;  /* 0x0000000000340947 */ /* 0x000fea0003800000 */
[----:B------:R-:W-:Y:S01]  /*1310*/  ISETP.NE.AND P0, PT, R26, R23, PT ;  /* 0x000000171a00720c */ /* 0x000fe20003f05270 */
[----:B------:R-:W-:Y:S02]  /*1320*/  IMAD.MOV.U32 R16, RZ, RZ, 0x0 ;  /* 0x00000000ff107424 */ /* 0x000fe400078e00ff */
[----:B------:R-:W-:-:S10]  /*1330*/  IMAD.MOV.U32 R17, RZ, RZ, -0x80000 ;  /* 0xfff80000ff117424 */ /* 0x000fd400078e00ff */
[----:B------:R-:W-:Y:S05]  /*1340*/  @!P0 BRA `(.L_x_7) ;  /* 0x00000000002c8947 */ /* 0x000fea0003800000 */
[----:B------:R-:W-:Y:S02]  /*1350*/  ISETP.NE.AND P0, PT, R26, 0x7ff00000, PT ;  /* 0x7ff000001a00780c */ /* 0x000fe40003f05270 */
[----:B------:R-:W-:Y:S02]  /*1360*/  LOP3.LUT R13, R13, 0x40efff60, RZ, 0x3c, !PT ;  /* 0x40efff600d0d7812 */ /* 0x000fe400078e3cff */
[----:B------:R-:W-:Y:S02]  /*1370*/  ISETP.EQ.OR P0, PT, R23, RZ, !P0 ;  /* 0x000000ff1700720c */ /* 0x000fe40004702670 */
[----:B------:R-:W-:-:S11]  /*1380*/  LOP3.LUT R17, R13, 0x80000000, RZ, 0xc0, !PT ;  /* 0x800000000d117812 */ /* 0x000fd600078ec0ff */
[----:B------:R-:W-:Y:S01]  /*1390*/  @P0 LOP3.LUT R0, R17, 0x7ff00000, RZ, 0xfc, !PT ;  /* 0x7ff0000011000812 */ /* 0x000fe200078efcff */
[----:B------:R-:W-:Y:S02]  /*13a0*/  @!P0 IMAD.MOV.U32 R16, RZ, RZ, RZ ;  /* 0x000000ffff108224 */ /* 0x000fe400078e00ff */
[----:B------:R-:W-:Y:S02]  /*13b0*/  @P0 IMAD.MOV.U32 R16, RZ, RZ, RZ ;  /* 0x000000ffff100224 */ /* 0x000fe400078e00ff */
[----:B------:R-:W-:Y:S01]  /*13c0*/  @P0 IMAD.MOV.U32 R17, RZ, RZ, R0 ;  /* 0x000000ffff110224 */ /* 0x000fe200078e0000 */
[----:B------:R-:W-:Y:S06]  /*13d0*/  BRA `(.L_x_7) ;  /* 0x0000000000087947 */ /* 0x000fec0003800000 */
.L_x_8:
[----:B------:R-:W-:Y:S01]  /*13e0*/  LOP3.LUT R17, R13, 0x80000, RZ, 0xfc, !PT ;  /* 0x000800000d117812 */ /* 0x000fe200078efcff */
[----:B------:R-:W-:-:S07]  /*13f0*/  IMAD.MOV.U32 R16, RZ, RZ, R12 ;  /* 0x000000ffff107224 */ /* 0x000fce00078e000c */
.L_x_7:
[----:B------:R-:W-:Y:S02]  /*1400*/  IMAD.MOV.U32 R25, RZ, RZ, 0x0 ;  /* 0x00000000ff197424 */ /* 0x000fe400078e00ff */
[----:B------:R-:W-:Y:S02]  /*1410*/  IMAD.MOV.U32 R10, RZ, RZ, R16 ;  /* 0x000000ffff0a7224 */ /* 0x000fe400078e0010 */
[----:B------:R-:W-:Y:S01]  /*1420*/  IMAD.MOV.U32 R11, RZ, RZ, R17 ;  /* 0x000000ffff0b7224 */ /* 0x000fe200078e0011 */
[----:B------:R-:W-:Y:S06]  /*1430*/  RET.REL.NODEC R24 `(_Z14fitness_kernelPdPKidd) ;  /* 0xffffffe818f07950 */ /* 0x000fec0003c3ffff */
.L_x_9:
[----:B------:R-:W-:-:S00]  /*1440*/  BRA `(.L_x_9) ;  /* 0xfffffffc00fc7947 */ /* 0x000fc0000383ffff */
[----:B------:R-:W-:-:S00]  /*1450*/  NOP ;  /* 0x0000000000007918 */ /* 0x000fc00000000000 */
        /* <DEDUP_REMOVED lines=10> */
.L_x_10:


//--------------------- .nv.shared.reserved.0     --------------------------
	.section	.nv.shared.reserved.0,"aw",@nobits
	.weak		__nv_reservedSMEM_offset_0_alias
	.size		__nv_reservedSMEM_offset_0_alias, 0, 64
	.other		__nv_reservedSMEM_offset_0_alias,@"STO_CUDA_RESERVED_SHARED STV_DEFAULT"
__nv_reservedSMEM_offset_0_alias:
	.zero		0
	.zero		64


//--------------------- .nv.constant0._Z14fitness_kernelPdPKidd --------------------------
	.section	.nv.constant0._Z14fitness_kernelPdPKidd,"a",@progbits
	.sectionflags	@""
	.align	4
.nv.constant0._Z14fitness_kernelPdPKidd:
	.zero		928


//--------------------- SYMBOLS --------------------------

	.type		.nv.reservedSmem.offset0,@object
	.size		.nv.reservedSmem.offset0,0x4
